	.headerflags	@"EF_CUDA_TEXMODE_UNIFIED EF_CUDA_64BIT_ADDRESS EF_CUDA_ACCELERATORS EF_CUDA_SM90 EF_CUDA_VIRTUAL_SM(EF_CUDA_SM90)"
	.elftype	@"ET_EXEC"


//--------------------- .nv.info                  --------------------------
	.section	.nv.info,"",@"SHT_CUDA_INFO"
	.align	4


	//----- nvinfo : EIATTR_REGCOUNT
	.align		4
        /*0000*/ 	.byte	0x04, 0x2f
        /*0002*/ 	.short	(.L_1 - .L_0)
	.align		4
.L_0:
        /*0004*/ 	.word	index@(triton_poi_fused_cat_11)
        /*0008*/ 	.word	0x00000013


	//----- nvinfo : EIATTR_MIN_STACK_SIZE
	.align		4
.L_1:
        /*000c*/ 	.byte	0x04, 0x12
        /*000e*/ 	.short	(.L_3 - .L_2)
	.align		4
.L_2:
        /*0010*/ 	.word	index@(triton_poi_fused_cat_11)
        /*0014*/ 	.word	0x00000000


	//----- nvinfo : EIATTR_FRAME_SIZE
	.align		4
.L_3:
        /*0018*/ 	.byte	0x04, 0x11
        /*001a*/ 	.short	(.L_5 - .L_4)
	.align		4
.L_4:
        /*001c*/ 	.word	index@(triton_poi_fused_cat_11)
        /*0020*/ 	.word	0x00000000


	//----- nvinfo : EIATTR_MIN_STACK_SIZE
	.align		4
.L_5:
        /*0024*/ 	.byte	0x04, 0x12
        /*0026*/ 	.short	(.L_7 - .L_6)
	.align		4
.L_6:
        /*0028*/ 	.word	index@(triton_poi_fused_cat_11)
        /*002c*/ 	.word	0x00000000
.L_7:


//--------------------- .nv.info.triton_poi_fused_cat_11 --------------------------
	.section	.nv.info.triton_poi_fused_cat_11,"",@"SHT_CUDA_INFO"
	.sectionflags	@""
	.align	4


	//----- nvinfo : EIATTR_CUDA_API_VERSION
	.align		4
        /*0000*/ 	.byte	0x04, 0x37
        /*0002*/ 	.short	(.L_9 - .L_8)
.L_8:
        /*0004*/ 	.word	0x0000007c


	//----- nvinfo : EIATTR_KPARAM_INFO
	.align		4
.L_9:
        /*0008*/ 	.byte	0x04, 0x17
        /*000a*/ 	.short	(.L_11 - .L_10)
.L_10:
        /*000c*/ 	.word	0x00000000
        /*0010*/ 	.short	0x0004
        /*0012*/ 	.short	0x0020
        /*0014*/ 	.byte	0x00, 0xf0, 0x11, 0x00


	//----- nvinfo : EIATTR_KPARAM_INFO
	.align		4
.L_11:
        /*0018*/ 	.byte	0x04, 0x17
        /*001a*/ 	.short	(.L_13 - .L_12)
.L_12:
        /*001c*/ 	.word	0x00000000
        /*0020*/ 	.short	0x0003
        /*0022*/ 	.short	0x0018
        /*0024*/ 	.byte	0x00, 0xf4, 0x21, 0x00


	//----- nvinfo : EIATTR_KPARAM_INFO
	.align		4
.L_13:
        /*0028*/ 	.byte	0x04, 0x17
        /*002a*/ 	.short	(.L_15 - .L_14)
.L_14:
        /*002c*/ 	.word	0x00000000
        /*0030*/ 	.short	0x0002
        /*0032*/ 	.short	0x0010
        /*0034*/ 	.byte	0x00, 0xf4, 0x21, 0x00


	//----- nvinfo : EIATTR_KPARAM_INFO
	.align		4
.L_15:
        /*0038*/ 	.byte	0x04, 0x17
        /*003a*/ 	.short	(.L_17 - .L_16)
.L_16:
        /*003c*/ 	.word	0x00000000
        /*0040*/ 	.short	0x0001
        /*0042*/ 	.short	0x0008
        /*0044*/ 	.byte	0x00, 0xf4, 0x21, 0x00


	//----- nvinfo : EIATTR_KPARAM_INFO
	.align		4
.L_17:
        /*0048*/ 	.byte	0x04, 0x17
        /*004a*/ 	.short	(.L_19 - .L_18)
.L_18:
        /*004c*/ 	.word	0x00000000
        /*0050*/ 	.short	0x0000
        /*0052*/ 	.short	0x0000
        /*0054*/ 	.byte	0x00, 0xf4, 0x21, 0x00


	//----- nvinfo : EIATTR_SPARSE_MMA_MASK
	.align		4
.L_19:
        /*0058*/ 	.byte	0x03, 0x50
        /*005a*/ 	.short	0x0000


	//----- nvinfo : EIATTR_MAXREG_COUNT
	.align		4
        /*005c*/ 	.byte	0x03, 0x1b
        /*005e*/ 	.short	0x00ff


	//----- nvinfo : EIATTR_EXIT_INSTR_OFFSETS
	.align		4
        /*0060*/ 	.byte	0x04, 0x1c
        /*0062*/ 	.short	(.L_21 - .L_20)


	//   ....[0]....
.L_20:
        /*0064*/ 	.word	0x00000350


	//----- nvinfo : EIATTR_REQNTID
	.align		4
.L_21:
        /*0068*/ 	.byte	0x04, 0x10
        /*006a*/ 	.short	(.L_23 - .L_22)
.L_22:
        /*006c*/ 	.word	0x00000100
        /*0070*/ 	.word	0x00000001
        /*0074*/ 	.word	0x00000001


	//----- nvinfo : EIATTR_CBANK_PARAM_SIZE
	.align		4
.L_23:
        /*0078*/ 	.byte	0x03, 0x19
        /*007a*/ 	.short	0x0024


	//----- nvinfo : EIATTR_PARAM_CBANK
	.align		4
        /*007c*/ 	.byte	0x04, 0x0a
        /*007e*/ 	.short	(.L_25 - .L_24)
	.align		4
.L_24:
        /*0080*/ 	.word	index@(.nv.constant0.triton_poi_fused_cat_11)
        /*0084*/ 	.short	0x0210
        /*0086*/ 	.short	0x0024


	//----- nvinfo : EIATTR_SW_WAR
	.align		4
.L_25:
        /*0088*/ 	.byte	0x04, 0x36
        /*008a*/ 	.short	(.L_27 - .L_26)
.L_26:
        /*008c*/ 	.word	0x00000008
.L_27:


//--------------------- .nv.callgraph             --------------------------
	.section	.nv.callgraph,"",@"SHT_CUDA_CALLGRAPH"
	.align	4
	.sectionentsize	8
	.align		4
        /*0000*/ 	.word	0x00000000
	.align		4
        /*0004*/ 	.word	0xffffffff
	.align		4
        /*0008*/ 	.word	0x00000000
	.align		4
        /*000c*/ 	.word	0xfffffffe
	.align		4
        /*0010*/ 	.word	0x00000000
	.align		4
        /*0014*/ 	.word	0xfffffffd
	.align		4
        /*0018*/ 	.word	0x00000000
	.align		4
        /*001c*/ 	.word	0xfffffffc


//--------------------- .text.triton_poi_fused_cat_11 --------------------------
	.section	.text.triton_poi_fused_cat_11,"ax",@progbits
	.align	128
        .global         triton_poi_fused_cat_11
        .type           triton_poi_fused_cat_11,@function
        .size           triton_poi_fused_cat_11,(.L_x_1 - triton_poi_fused_cat_11)
        .other          triton_poi_fused_cat_11,@"STO_CUDA_ENTRY STV_DEFAULT"
triton_poi_fused_cat_11:
.text.triton_poi_fused_cat_11:
[----:B------:R-:W-:Y:S01]  /*0000*/  LDC R1, c[0x0][0x28] ;  /* 0x00000a00ff017b82 */ /* 0x000fe20000000800 */
[----:B------:R-:W1:Y:S07]  /*0010*/  S2R R0, SR_TID.X ;  /* 0x0000000000007919 */ /* 0x000e6e0000002100 */
[----:B------:R-:W2:Y:S01]  /*0020*/  LDC.64 R4, c[0x0][0x218] ;  /* 0x00008600ff047b82 */ /* 0x000ea20000000a00 */
[----:B------:R-:W-:Y:S01]  /*0030*/  ULDC.64 UR6, c[0x0][0x220] ;  /* 0x0000880000067ab9 */ /* 0x000fe20000000a00 */
[----:B------:R-:W-:Y:S01]  /*0040*/  ULDC.64 UR4, c[0x0][0x208] ;  /* 0x0000820000047ab9 */ /* 0x000fe20000000a00 */
[----:B------:R-:W3:Y:S01]  /*0050*/  S2R R3, SR_CTAID.X ;  /* 0x0000000000037919 */ /* 0x000ee20000002500 */
[----:B-1----:R-:W-:-:S05]  /*0060*/  IMAD.SHL.U32 R0, R0, 0x2, RZ ;  /* 0x0000000200007824 */ /* 0x002fca00078e00ff */
[----:B------:R-:W-:-:S05]  /*0070*/  LOP3.LUT R0, R0, 0x1fe, RZ, 0xc0, !PT ;  /* 0x000001fe00007812 */ /* 0x000fca00078ec0ff */
[----:B---3--:R-:W-:Y:S02]  /*0080*/  IMAD R0, R3, 0x200, R0 ;  /* 0x0000020003007824 */ /* 0x008fe400078e0200 */
[----:B------:R-:W1:Y:S03]  /*0090*/  LDC.64 R2, c[0x0][0x210] ;  /* 0x00008400ff027b82 */ /* 0x000e660000000a00 */
[----:B------:R-:W-:-:S04]  /*00a0*/  SHF.R.S32.HI R7, RZ, 0x1f, R0 ;  /* 0x0000001fff077819 */ /* 0x000fc80000011400 */
[CC--:B------:R-:W-:Y:S02]  /*00b0*/  LEA.HI R6, R7.reuse, R0.reuse, RZ, 0xc ;  /* 0x0000000007067211 */ /* 0x0c0fe400078f60ff */
[----:B------:R-:W-:Y:S02]  /*00c0*/  LEA.HI R10, R7, R0, RZ, 0x11 ;  /* 0x00000000070a7211 */ /* 0x000fe400078f88ff */
[----:B------:R-:W-:Y:S02]  /*00d0*/  SHF.R.S32.HI R8, RZ, 0xc, R6 ;  /* 0x0000000cff087819 */ /* 0x000fe40000011406 */
[----:B------:R-:W-:Y:S02]  /*00e0*/  LOP3.LUT R7, R6, 0xfffff000, RZ, 0xc0, !PT ;  /* 0xfffff00006077812 */ /* 0x000fe400078ec0ff */
[----:B------:R-:W-:Y:S02]  /*00f0*/  LEA.HI R9, R8, R8, RZ, 0x5 ;  /* 0x0000000808097211 */ /* 0x000fe400078f28ff */
[----:B------:R-:W-:Y:S01]  /*0100*/  SHF.R.S32.HI R11, RZ, 0x11, R10 ;  /* 0x00000011ff0b7819 */ /* 0x000fe2000001140a */
[----:B------:R-:W-:Y:S01]  /*0110*/  IMAD.IADD R7, R0, 0x1, -R7 ;  /* 0x0000000100077824 */ /* 0x000fe200078e0a07 */
[----:B------:R-:W-:-:S03]  /*0120*/  LOP3.LUT R9, R9, 0xffffffe0, RZ, 0xc0, !PT ;  /* 0xffffffe009097812 */ /* 0x000fc600078ec0ff */
[----:B------:R-:W-:Y:S01]  /*0130*/  IMAD.U32 R6, R11, 0x10000, RZ ;  /* 0x000100000b067824 */ /* 0x000fe200078e00ff */
[----:B------:R-:W-:Y:S01]  /*0140*/  LOP3.LUT R11, R10, 0xfffe0000, RZ, 0xc0, !PT ;  /* 0xfffe00000a0b7812 */ /* 0x000fe200078ec0ff */
[----:B------:R-:W-:Y:S01]  /*0150*/  IMAD.IADD R9, R8, 0x1, -R9 ;  /* 0x0000000108097824 */ /* 0x000fe200078e0a09 */
[----:B------:R-:W-:Y:S02]  /*0160*/  SHF.R.S32.HI R10, RZ, 0x1f, R7 ;  /* 0x0000001fff0a7819 */ /* 0x000fe40000011407 */
[----:B------:R-:W-:Y:S01]  /*0170*/  SHF.R.S32.HI R13, RZ, 0x1f, R6 ;  /* 0x0000001fff0d7819 */ /* 0x000fe20000011406 */
[C---:B------:R-:W-:Y:S01]  /*0180*/  IMAD.SHL.U32 R8, R9.reuse, 0x1000, RZ ;  /* 0x0000100009087824 */ /* 0x040fe200078e00ff */
[C---:B------:R-:W-:Y:S01]  /*0190*/  ISETP.GE.AND P0, PT, R9.reuse, 0x10, PT ;  /* 0x000000100900780c */ /* 0x040fe20003f06270 */
[----:B--2---:R-:W-:Y:S01]  /*01a0*/  IMAD.WIDE R4, R9, 0x4, R4 ;  /* 0x0000000409047825 */ /* 0x004fe200078e0204 */
[----:B------:R-:W-:Y:S02]  /*01b0*/  IADD3 R11, R6, R0, -R11 ;  /* 0x00000000060b7210 */ /* 0x000fe40007ffe80b */
[----:B------:R-:W-:-:S02]  /*01c0*/  IADD3 R7, P1, P2, R8, R7, R6 ;  /* 0x0000000708077210 */ /* 0x000fc40007a3e006 */
[----:B------:R-:W-:Y:S01]  /*01d0*/  SHF.R.S32.HI R8, RZ, 0x1f, R8 ;  /* 0x0000001fff087819 */ /* 0x000fe20000011408 */
[----:B-1----:R-:W-:-:S03]  /*01e0*/  IMAD.WIDE R2, R11, 0x4, R2 ;  /* 0x000000040b027825 */ /* 0x002fc600078e0202 */
[----:B------:R-:W-:Y:S02]  /*01f0*/  IADD3.X R8, R8, R10, R13, P1, P2 ;  /* 0x0000000a08087210 */ /* 0x000fe40000fe440d */
[----:B------:R-:W-:Y:S02]  /*0200*/  CS2R R10, SRZ ;  /* 0x00000000000a7805 */ /* 0x000fe4000001ff00 */
[----:B------:R-:W-:Y:S02]  /*0210*/  ISETP.GT.AND P1, PT, R9, 0xf, PT ;  /* 0x0000000f0900780c */ /* 0x000fe40003f24270 */
[----:B------:R-:W-:Y:S02]  /*0220*/  CS2R R12, SRZ ;  /* 0x00000000000c7805 */ /* 0x000fe4000001ff00 */
[C---:B------:R-:W-:Y:S02]  /*0230*/  LEA R6, P2, R7.reuse, UR6, 0x2 ;  /* 0x0000000607067c11 */ /* 0x040fe4000f8410ff */
[----:B------:R-:W-:Y:S01]  /*0240*/  CS2R R14, SRZ ;  /* 0x00000000000e7805 */ /* 0x000fe2000001ff00 */
[----:B------:R-:W2:Y:S01]  /*0250*/  @!P0 LDG.E.64 R10, desc[UR4][R2.64] ;  /* 0x00000004020a8981 */ /* 0x000ea2000c1e1b00 */
[----:B------:R-:W-:-:S02]  /*0260*/  LEA.HI.X R7, R7, UR7, R8, 0x2, P2 ;  /* 0x0000000707077c11 */ /* 0x000fc400090f1408 */
[----:B------:R-:W1:Y:S01]  /*0270*/  LDC.64 R8, c[0x0][0x228] ;  /* 0x00008a00ff087b82 */ /* 0x000e620000000a00 */
[----:B------:R-:W3:Y:S04]  /*0280*/  @!P0 LDG.E.EL R12, desc[UR4][R4.64] ;  /* 0x00000004040c8981 */ /* 0x000ee8000c2e1900 */
[----:B------:R-:W4:Y:S04]  /*0290*/  @!P0 LDG.E.EL R13, desc[UR4][R4.64] ;  /* 0x00000004040d8981 */ /* 0x000f28000c2e1900 */
[----:B------:R-:W5:Y:S01]  /*02a0*/  @P1 LDG.E.64 R14, desc[UR4][R6.64+-0x40000] ;  /* 0xfc000004060e1981 */ /* 0x000f62000c1e1b00 */
[----:B--2---:R-:W-:-:S02]  /*02b0*/  SEL R10, R10, RZ, !P0 ;  /* 0x000000ff0a0a7207 */ /* 0x004fc40004000000 */
[----:B------:R-:W-:Y:S02]  /*02c0*/  SEL R16, R11, RZ, !P0 ;  /* 0x000000ff0b107207 */ /* 0x000fe40004000000 */
[----:B---3--:R-:W-:Y:S02]  /*02d0*/  SEL R3, R12, RZ, !P0 ;  /* 0x000000ff0c037207 */ /* 0x008fe40004000000 */
[----:B----4-:R-:W-:-:S03]  /*02e0*/  SEL R13, R13, RZ, !P0 ;  /* 0x000000ff0d0d7207 */ /* 0x010fc60004000000 */
[----:B------:R-:W-:Y:S01]  /*02f0*/  FADD R12, R10, R3 ;  /* 0x000000030a0c7221 */ /* 0x000fe20000000000 */
[----:B-1----:R-:W-:Y:S01]  /*0300*/  IMAD.WIDE R2, R0, 0x4, R8 ;  /* 0x0000000400027825 */ /* 0x002fe200078e0208 */
[----:B-----5:R-:W-:-:S03]  /*0310*/  @P0 SEL R12, R14, RZ, P1 ;  /* 0x000000ff0e0c0207 */ /* 0x020fc60000800000 */
[----:B------:R-:W-:Y:S01]  /*0320*/  FADD R13, R16, R13 ;  /* 0x0000000d100d7221 */ /* 0x000fe20000000000 */
[----:B------:R-:W-:-:S05]  /*0330*/  @P0 SEL R13, R15, RZ, P1 ;  /* 0x000000ff0f0d0207 */ /* 0x000fca0000800000 */
[----:B------:R-:W-:Y:S01]  /*0340*/  STG.E.64 desc[UR4][R2.64], R12 ;  /* 0x0000000c02007986 */ /* 0x000fe2000c101b04 */
[----:B------:R-:W-:Y:S05]  /*0350*/  EXIT ;  /* 0x000000000000794d */ /* 0x000fea0003800000 */
.L_x_0:
[----:B------:R-:W-:-:S00]  /*0360*/  BRA `(.L_x_0) ;  /* 0xfffffffc00fc7947 */ /* 0x000fc0000383ffff */
[----:B------:R-:W-:-:S00]  /*0370*/  NOP ;  /* 0x0000000000007918 */ /* 0x000fc00000000000 */
        /* <DEDUP_REMOVED lines=8> */
.L_x_1:


//--------------------- .nv.constant0.triton_poi_fused_cat_11 --------------------------
	.section	.nv.constant0.triton_poi_fused_cat_11,"a",@progbits
	.sectionflags	@""
	.align	4
.nv.constant0.triton_poi_fused_cat_11:
	.zero		564
